	.headerflags	@"EF_CUDA_TEXMODE_UNIFIED EF_CUDA_64BIT_ADDRESS EF_CUDA_SM86 EF_CUDA_VIRTUAL_SM(EF_CUDA_SM86)"
	.elftype	@"ET_EXEC"


//--------------------- .nv.info                  --------------------------
	.section	.nv.info,"",@"SHT_CUDA_INFO"
	.align	4


	//----- nvinfo : EIATTR_REGCOUNT
	.align		4
        /*0000*/ 	.byte	0x04, 0x2f
        /*0002*/ 	.short	(.L_1 - .L_0)
	.align		4
.L_0:
        /*0004*/ 	.word	index@(triton_poi_fused_cat_7)
        /*0008*/ 	.word	0x00000011


	//----- nvinfo : EIATTR_MIN_STACK_SIZE
	.align		4
.L_1:
        /*000c*/ 	.byte	0x04, 0x12
        /*000e*/ 	.short	(.L_3 - .L_2)
	.align		4
.L_2:
        /*0010*/ 	.word	index@(triton_poi_fused_cat_7)
        /*0014*/ 	.word	0x00000000


	//----- nvinfo : EIATTR_FRAME_SIZE
	.align		4
.L_3:
        /*0018*/ 	.byte	0x04, 0x11
        /*001a*/ 	.short	(.L_5 - .L_4)
	.align		4
.L_4:
        /*001c*/ 	.word	index@(triton_poi_fused_cat_7)
        /*0020*/ 	.word	0x00000000


	//----- nvinfo : EIATTR_MIN_STACK_SIZE
	.align		4
.L_5:
        /*0024*/ 	.byte	0x04, 0x12
        /*0026*/ 	.short	(.L_7 - .L_6)
	.align		4
.L_6:
        /*0028*/ 	.word	index@(triton_poi_fused_cat_7)
        /*002c*/ 	.word	0x00000000
.L_7:


//--------------------- .nv.info.triton_poi_fused_cat_7 --------------------------
	.section	.nv.info.triton_poi_fused_cat_7,"",@"SHT_CUDA_INFO"
	.sectionflags	@""
	.align	4


	//----- nvinfo : EIATTR_CUDA_API_VERSION
	.align		4
        /*0000*/ 	.byte	0x04, 0x37
        /*0002*/ 	.short	(.L_9 - .L_8)
.L_8:
        /*0004*/ 	.word	0x0000007c


	//----- nvinfo : EIATTR_SW2861232_WAR
	.align		4
.L_9:
        /*0008*/ 	.byte	0x01, 0x35
	.zero		2


	//----- nvinfo : EIATTR_PARAM_CBANK
	.align		4
        /*000c*/ 	.byte	0x04, 0x0a
        /*000e*/ 	.short	(.L_11 - .L_10)
	.align		4
.L_10:
        /*0010*/ 	.word	index@(.nv.constant0.triton_poi_fused_cat_7)
        /*0014*/ 	.short	0x0160
        /*0016*/ 	.short	0x0040


	//----- nvinfo : EIATTR_CBANK_PARAM_SIZE
	.align		4
.L_11:
        /*0018*/ 	.byte	0x03, 0x19
        /*001a*/ 	.short	0x0040


	//----- nvinfo : EIATTR_KPARAM_INFO
	.align		4
        /*001c*/ 	.byte	0x04, 0x17
        /*001e*/ 	.short	(.L_13 - .L_12)
.L_12:
        /*0020*/ 	.word	0x00000000
        /*0024*/ 	.short	0x0007
        /*0026*/ 	.short	0x0038
        /*0028*/ 	.byte	0x00, 0xf4, 0x21, 0x00


	//----- nvinfo : EIATTR_KPARAM_INFO
	.align		4
.L_13:
        /*002c*/ 	.byte	0x04, 0x17
        /*002e*/ 	.short	(.L_15 - .L_14)
.L_14:
        /*0030*/ 	.word	0x00000000
        /*0034*/ 	.short	0x0006
        /*0036*/ 	.short	0x0030
        /*0038*/ 	.byte	0x00, 0xf0, 0x11, 0x00


	//----- nvinfo : EIATTR_KPARAM_INFO
	.align		4
.L_15:
        /*003c*/ 	.byte	0x04, 0x17
        /*003e*/ 	.short	(.L_17 - .L_16)
.L_16:
        /*0040*/ 	.word	0x00000000
        /*0044*/ 	.short	0x0005
        /*0046*/ 	.short	0x0028
        /*0048*/ 	.byte	0x00, 0xf4, 0x21, 0x00


	//----- nvinfo : EIATTR_KPARAM_INFO
	.align		4
.L_17:
        /*004c*/ 	.byte	0x04, 0x17
        /*004e*/ 	.short	(.L_19 - .L_18)
.L_18:
        /*0050*/ 	.word	0x00000000
        /*0054*/ 	.short	0x0004
        /*0056*/ 	.short	0x0020
        /*0058*/ 	.byte	0x00, 0xf4, 0x21, 0x00


	//----- nvinfo : EIATTR_KPARAM_INFO
	.align		4
.L_19:
        /*005c*/ 	.byte	0x04, 0x17
        /*005e*/ 	.short	(.L_21 - .L_20)
.L_20:
        /*0060*/ 	.word	0x00000000
        /*0064*/ 	.short	0x0003
        /*0066*/ 	.short	0x0018
        /*0068*/ 	.byte	0x00, 0xf4, 0x21, 0x00


	//----- nvinfo : EIATTR_KPARAM_INFO
	.align		4
.L_21:
        /*006c*/ 	.byte	0x04, 0x17
        /*006e*/ 	.short	(.L_23 - .L_22)
.L_22:
        /*0070*/ 	.word	0x00000000
        /*0074*/ 	.short	0x0002
        /*0076*/ 	.short	0x0010
        /*0078*/ 	.byte	0x00, 0xf4, 0x21, 0x00


	//----- nvinfo : EIATTR_KPARAM_INFO
	.align		4
.L_23:
        /*007c*/ 	.byte	0x04, 0x17
        /*007e*/ 	.short	(.L_25 - .L_24)
.L_24:
        /*0080*/ 	.word	0x00000000
        /*0084*/ 	.short	0x0001
        /*0086*/ 	.short	0x0008
        /*0088*/ 	.byte	0x00, 0xf4, 0x21, 0x00


	//----- nvinfo : EIATTR_KPARAM_INFO
	.align		4
.L_25:
        /*008c*/ 	.byte	0x04, 0x17
        /*008e*/ 	.short	(.L_27 - .L_26)
.L_26:
        /*0090*/ 	.word	0x00000000
        /*0094*/ 	.short	0x0000
        /*0096*/ 	.short	0x0000
        /*0098*/ 	.byte	0x00, 0xf4, 0x21, 0x00


	//----- nvinfo : EIATTR_MAXREG_COUNT
	.align		4
.L_27:
        /*009c*/ 	.byte	0x03, 0x1b
        /*009e*/ 	.short	0x00ff


	//----- nvinfo : EIATTR_EXIT_INSTR_OFFSETS
	.align		4
        /*00a0*/ 	.byte	0x04, 0x1c
        /*00a2*/ 	.short	(.L_29 - .L_28)


	//   ....[0]....
.L_28:
        /*00a4*/ 	.word	0x00000530


	//----- nvinfo : EIATTR_REQNTID
	.align		4
.L_29:
        /*00a8*/ 	.byte	0x04, 0x10
        /*00aa*/ 	.short	(.L_31 - .L_30)
.L_30:
        /*00ac*/ 	.word	0x00000100
        /*00b0*/ 	.word	0x00000001
        /*00b4*/ 	.word	0x00000001
.L_31:


//--------------------- .nv.callgraph             --------------------------
	.section	.nv.callgraph,"",@"SHT_CUDA_CALLGRAPH"
	.align	4
	.sectionentsize	8
	.align		4
        /*0000*/ 	.word	0x00000000
	.align		4
        /*0004*/ 	.word	0xffffffff
	.align		4
        /*0008*/ 	.word	0x00000000
	.align		4
        /*000c*/ 	.word	0xfffffffe
	.align		4
        /*0010*/ 	.word	0x00000000
	.align		4
        /*0014*/ 	.word	0xfffffffd
	.align		4
        /*0018*/ 	.word	0x00000000
	.align		4
        /*001c*/ 	.word	0xfffffffc


//--------------------- .nv.rel.action            --------------------------
	.section	.nv.rel.action,"",@"SHT_CUDA_RELOCINFO"
	.align	8
	.sectionentsize	8
        /*0000*/ 	.byte	0x73, 0x00, 0x00, 0x00, 0x00, 0x00, 0x00, 0x00, 0x00, 0x00, 0x00, 0x11, 0x25, 0x00, 0x05, 0x36


//--------------------- .nv.constant0.triton_poi_fused_cat_7 --------------------------
	.section	.nv.constant0.triton_poi_fused_cat_7,"a",@progbits
	.sectionflags	@""
	.align	4
.nv.constant0.triton_poi_fused_cat_7:
	.zero		416


//--------------------- .text.triton_poi_fused_cat_7 --------------------------
	.section	.text.triton_poi_fused_cat_7,"ax",@progbits
	.sectioninfo	@"SHI_REGISTERS=17"
	.align	128
        .global         triton_poi_fused_cat_7
        .type           triton_poi_fused_cat_7,@function
        .size           triton_poi_fused_cat_7,(.L_x_1 - triton_poi_fused_cat_7)
        .other          triton_poi_fused_cat_7,@"STO_CUDA_ENTRY STV_DEFAULT"
triton_poi_fused_cat_7:
.text.triton_poi_fused_cat_7:
[----:B------:R-:W-:Y:S02]  /*0000*/  IMAD.MOV.U32 R1, RZ, RZ, c[0x0][0x28] ;  /* 0x00000a00ff017624 */ /* 0x000fe400078e00ff */
[----:B------:R-:W0:Y:S01]  /*0010*/  S2R R0, SR_TID.X ;  /* 0x0000000000007919 */ /* 0x000e220000002100 */
[----:B------:R-:W-:Y:S01]  /*0020*/  IMAD.MOV.U32 R4, RZ, RZ, RZ ;  /* 0x000000ffff047224 */ /* 0x000fe200078e00ff */
[----:B------:R-:W-:Y:S02]  /*0030*/  ULDC.64 UR4, c[0x0][0x118] ;  /* 0x0000460000047ab9 */ /* 0x000fe40000000a00 */
[----:B------:R-:W1:Y:S01]  /*0040*/  S2R R3, SR_CTAID.X ;  /* 0x0000000000037919 */ /* 0x000e620000002500 */
[----:B0-----:R-:W-:Y:S01]  /*0050*/  IMAD.SHL.U32 R0, R0, 0x2, RZ ;  /* 0x0000000200007824 */ /* 0x001fe200078e00ff */
[----:B-1----:R-:W-:-:S04]  /*0060*/  SHF.R.S32.HI R2, RZ, 0x16, R3 ;  /* 0x00000016ff027819 */ /* 0x002fc80000011403 */
[----:B------:R-:W-:Y:S02]  /*0070*/  LOP3.LUT R0, R0, 0x1fe, RZ, 0xc0, !PT ;  /* 0x000001fe00007812 */ /* 0x000fe400078ec0ff */
[----:B------:R-:W-:-:S03]  /*0080*/  SGXT R2, R2, 0x1 ;  /* 0x000000010202781a */ /* 0x000fc60000000200 */
[----:B------:R-:W-:-:S05]  /*0090*/  IMAD R3, R3, 0x200, R0 ;  /* 0x0000020003037824 */ /* 0x000fca00078e0200 */
[----:B------:R-:W-:-:S04]  /*00a0*/  LEA.HI R8, R2, R3, RZ, 0x7 ;  /* 0x0000000302087211 */ /* 0x000fc800078f38ff */
[----:B------:R-:W-:-:S05]  /*00b0*/  SHF.R.S32.HI R5, RZ, 0x7, R8 ;  /* 0x00000007ff057819 */ /* 0x000fca0000011408 */
[----:B------:R-:W-:-:S05]  /*00c0*/  IMAD.HI R0, R5, -0x6e5d4c3b, R4 ;  /* 0x91a2b3c505007827 */ /* 0x000fca00078e0204 */
[----:B------:R-:W-:-:S04]  /*00d0*/  SHF.R.U32.HI R7, RZ, 0x1f, R0 ;  /* 0x0000001fff077819 */ /* 0x000fc80000011600 */
[----:B------:R-:W-:Y:S01]  /*00e0*/  LEA.HI.SX32 R7, R0, R7, 0x15 ;  /* 0x0000000700077211 */ /* 0x000fe200078faaff */
[----:B------:R-:W-:-:S04]  /*00f0*/  IMAD.MOV.U32 R0, RZ, RZ, 0x2 ;  /* 0x00000002ff007424 */ /* 0x000fc800078e00ff */
[----:B------:R-:W-:-:S04]  /*0100*/  IMAD R11, R7, -0xe10, R5 ;  /* 0xfffff1f0070b7824 */ /* 0x000fc800078e0205 */
[----:B------:R-:W-:-:S05]  /*0110*/  IMAD.WIDE R4, R11, R0, c[0x0][0x168] ;  /* 0x00005a000b047625 */ /* 0x000fca00078e0200 */
[----:B------:R0:W2:Y:S01]  /*0120*/  LDG.E.EL.U16 R10, [R4.64] ;  /* 0x00000004040a7981 */ /* 0x0000a2000c2e1500 */
[----:B------:R-:W-:-:S05]  /*0130*/  IMAD.WIDE R6, R11, R0, c[0x0][0x170] ;  /* 0x00005c000b067625 */ /* 0x000fca00078e0200 */
[----:B------:R1:W3:Y:S01]  /*0140*/  LDG.E.EL.U16 R12, [R6.64] ;  /* 0x00000004060c7981 */ /* 0x0002e2000c2e1500 */
[----:B------:R-:W-:Y:S01]  /*0150*/  IMAD.MOV.U32 R2, RZ, RZ, RZ ;  /* 0x000000ffff027224 */ /* 0x000fe200078e00ff */
[----:B------:R-:W-:-:S03]  /*0160*/  LOP3.LUT R9, R8, 0xffffff80, RZ, 0xc0, !PT ;  /* 0xffffff8008097812 */ /* 0x000fc600078ec0ff */
[----:B------:R-:W-:-:S04]  /*0170*/  IMAD.HI R2, R3, -0x6e5d4c3b, R2 ;  /* 0x91a2b3c503027827 */ /* 0x000fc800078e0202 */
[----:B------:R-:W-:Y:S01]  /*0180*/  IMAD.IADD R9, R3, 0x1, -R9 ;  /* 0x0000000103097824 */ /* 0x000fe200078e0a09 */
[----:B------:R-:W-:-:S04]  /*0190*/  SHF.R.U32.HI R13, RZ, 0x1f, R2 ;  /* 0x0000001fff0d7819 */ /* 0x000fc80000011602 */
[----:B------:R-:W-:Y:S01]  /*01a0*/  LEA.HI.SX32 R2, R2, R13, 0xe ;  /* 0x0000000d02027211 */ /* 0x000fe200078f72ff */
[----:B------:R-:W-:-:S03]  /*01b0*/  IMAD.MOV.U32 R13, RZ, RZ, 0x4 ;  /* 0x00000004ff0d7424 */ /* 0x000fc600078e00ff */
[----:B------:R-:W-:-:S05]  /*01c0*/  LEA R9, R2, R9, 0x7 ;  /* 0x0000000902097211 */ /* 0x000fca00078e38ff */
[----:B0-----:R-:W-:-:S04]  /*01d0*/  IMAD R4, R11, 0xc00, R9 ;  /* 0x00000c000b047824 */ /* 0x001fc800078e0209 */
[----:B------:R-:W-:-:S04]  /*01e0*/  IMAD.WIDE R4, R4, R13, c[0x0][0x160] ;  /* 0x0000580004047625 */ /* 0x000fc800078e020d */
[CC--:B-1----:R-:W-:Y:S02]  /*01f0*/  IMAD.WIDE R6, R9.reuse, R0.reuse, c[0x0][0x178] ;  /* 0x00005e0009067625 */ /* 0x0c2fe400078e0200 */
[----:B------:R-:W4:Y:S02]  /*0200*/  LDG.E.64 R4, [R4.64] ;  /* 0x0000000404047981 */ /* 0x000f24000c1e1b00 */
[----:B------:R-:W-:Y:S02]  /*0210*/  IMAD.WIDE R8, R9, R0, c[0x0][0x180] ;  /* 0x0000600009087625 */ /* 0x000fe400078e0200 */
[----:B------:R0:W5:Y:S04]  /*0220*/  LDG.E.EL R6, [R6.64] ;  /* 0x0000000406067981 */ /* 0x000168000c2e1900 */
[----:B------:R3:W5:Y:S01]  /*0230*/  LDG.E.EL R8, [R8.64] ;  /* 0x0000000408087981 */ /* 0x000762000c2e1900 */
[----:B------:R-:W-:-:S04]  /*0240*/  IMAD R3, R2, 0x10000, R3 ;  /* 0x0001000002037824 */ /* 0x000fc800078e0203 */
[----:B------:R-:W-:-:S04]  /*0250*/  IMAD.WIDE R2, R3, R0, c[0x0][0x188] ;  /* 0x0000620003027625 */ /* 0x000fc800078e0200 */
[----:B--2---:R-:W-:-:S05]  /*0260*/  IMAD.U32 R11, R10, 0x10000, RZ ;  /* 0x000100000a0b7824 */ /* 0x004fca00078e00ff */
[C---:B------:R-:W-:Y:S02]  /*0270*/  FSETP.GE.AND P0, PT, R11.reuse, RZ, PT ;  /* 0x000000ff0b00720b */ /* 0x040fe40003f06000 */
[----:B---3--:R-:W-:Y:S02]  /*0280*/  SHF.L.U32 R9, R12, 0x10, RZ ;  /* 0x000000100c097819 */ /* 0x008fe400000006ff */
[----:B------:R-:W-:Y:S02]  /*0290*/  SEL R13, R10, RZ, !P0 ;  /* 0x000000ff0a0d7207 */ /* 0x000fe40004000000 */
[----:B------:R-:W-:Y:S01]  /*02a0*/  FSETP.GE.AND P0, PT, R11, RZ, PT ;  /* 0x000000ff0b00720b */ /* 0x000fe20003f06000 */
[----:B------:R-:W-:Y:S02]  /*02b0*/  IMAD.U32 R11, R12, 0x10000, RZ ;  /* 0x000100000c0b7824 */ /* 0x000fe400078e00ff */
[----:B------:R-:W-:Y:S01]  /*02c0*/  IMAD.U32 R13, R13, 0x10000, RZ ;  /* 0x000100000d0d7824 */ /* 0x000fe200078e00ff */
[----:B------:R-:W-:-:S02]  /*02d0*/  SEL R10, R10, RZ, !P0 ;  /* 0x000000ff0a0a7207 */ /* 0x000fc40004000000 */
[----:B------:R-:W-:Y:S01]  /*02e0*/  FSETP.GTU.AND P1, PT, R11, RZ, PT ;  /* 0x000000ff0b00720b */ /* 0x000fe20003f2c000 */
[----:B------:R-:W-:Y:S01]  /*02f0*/  FADD R13, RZ, -R13 ;  /* 0x8000000dff0d7221 */ /* 0x000fe20000000000 */
[----:B------:R-:W-:Y:S01]  /*0300*/  FSETP.GTU.AND P0, PT, R9, RZ, PT ;  /* 0x000000ff0900720b */ /* 0x000fe20003f0c000 */
[----:B------:R-:W-:Y:S01]  /*0310*/  IMAD.U32 R10, R10, 0x10000, RZ ;  /* 0x000100000a0a7824 */ /* 0x000fe200078e00ff */
[C---:B0-----:R-:W-:Y:S02]  /*0320*/  SEL R7, R12.reuse, RZ, P1 ;  /* 0x000000ff0c077207 */ /* 0x041fe40000800000 */
[----:B------:R-:W-:Y:S01]  /*0330*/  FSETP.NAN.AND P1, PT, R13, R13, PT ;  /* 0x0000000d0d00720b */ /* 0x000fe20003f28000 */
[----:B------:R-:W-:Y:S01]  /*0340*/  FADD R10, RZ, -R10 ;  /* 0x8000000aff0a7221 */ /* 0x000fe20000000000 */
[----:B------:R-:W-:Y:S01]  /*0350*/  SEL R12, R12, RZ, P0 ;  /* 0x000000ff0c0c7207 */ /* 0x000fe20000000000 */
[----:B------:R-:W-:-:S03]  /*0360*/  IMAD.U32 R14, R7, 0x10000, RZ ;  /* 0x00010000070e7824 */ /* 0x000fc600078e00ff */
[----:B------:R-:W-:Y:S01]  /*0370*/  FSETP.NAN.AND P0, PT, R10, R10, PT ;  /* 0x0000000a0a00720b */ /* 0x000fe20003f08000 */
[----:B------:R-:W-:Y:S01]  /*0380*/  IMAD.U32 R7, R12, 0x10000, RZ ;  /* 0x000100000c077824 */ /* 0x000fe200078e00ff */
[----:B------:R-:W-:-:S05]  /*0390*/  FSETP.GT.AND P2, PT, R13, R14, PT ;  /* 0x0000000e0d00720b */ /* 0x000fca0003f44000 */
[----:B------:R-:W-:Y:S02]  /*03a0*/  @!P1 FSEL R13, R13, R14, P2 ;  /* 0x0000000e0d0d9208 */ /* 0x000fe40001000000 */
[CC--:B------:R-:W-:Y:S02]  /*03b0*/  FSETP.GT.AND P1, PT, R10.reuse, R7.reuse, PT ;  /* 0x000000070a00720b */ /* 0x0c0fe40003f24000 */
[----:B----4-:R-:W-:Y:S01]  /*03c0*/  I2FP.F32.S32 R4, R4 ;  /* 0x0000000400047245 */ /* 0x010fe20000201400 */
[----:B------:R-:W-:Y:S01]  /*03d0*/  FMUL R13, R13, 0.0078740157186985015869 ;  /* 0x3c0102040d0d7820 */ /* 0x000fe20000400000 */
[----:B------:R-:W-:Y:S02]  /*03e0*/  @!P0 FSEL R10, R10, R7, P1 ;  /* 0x000000070a0a8208 */ /* 0x000fe40000800000 */
[----:B------:R-:W-:Y:S02]  /*03f0*/  I2FP.F32.S32 R9, R5 ;  /* 0x0000000500097245 */ /* 0x000fe40000201400 */
[C---:B------:R-:W-:Y:S01]  /*0400*/  FSETP.GT.AND P1, PT, R13.reuse, 9.9999997473787516356e-06, PT ;  /* 0x3727c5ac0d00780b */ /* 0x040fe20003f24000 */
[----:B------:R-:W-:Y:S01]  /*0410*/  FMUL R10, R10, 0.0078740157186985015869 ;  /* 0x3c0102040a0a7820 */ /* 0x000fe20000400000 */
[----:B------:R-:W-:-:S02]  /*0420*/  FSETP.NAN.AND P2, PT, R13, R13, PT ;  /* 0x0000000d0d00720b */ /* 0x000fc40003f48000 */
[----:B-----5:R-:W-:Y:S02]  /*0430*/  PRMT R5, R8, 0x7632, R5 ;  /* 0x0000763208057816 */ /* 0x020fe40000000005 */
[----:B------:R-:W-:Y:S02]  /*0440*/  FSETP.GT.AND P0, PT, R10, 9.9999997473787516356e-06, PT ;  /* 0x3727c5ac0a00780b */ /* 0x000fe40003f04000 */
[----:B------:R-:W-:Y:S01]  /*0450*/  SHF.L.U32 R7, R8, 0x10, RZ ;  /* 0x0000001008077819 */ /* 0x000fe200000006ff */
[----:B------:R-:W-:-:S04]  /*0460*/  IMAD.U32 R5, R5, 0x10000, RZ ;  /* 0x0001000005057824 */ /* 0x000fc800078e00ff */
[----:B------:R-:W-:Y:S02]  /*0470*/  @!P1 FSEL R13, R13, 9.9999997473787516356e-06, P2 ;  /* 0x3727c5ac0d0d9808 */ /* 0x000fe40001000000 */
[----:B------:R-:W-:-:S03]  /*0480*/  FSETP.NAN.AND P1, PT, R10, R10, PT ;  /* 0x0000000a0a00720b */ /* 0x000fc60003f28000 */
[----:B------:R-:W-:Y:S01]  /*0490*/  FMUL R13, R4, R13 ;  /* 0x0000000d040d7220 */ /* 0x000fe20000400000 */
[C---:B------:R-:W-:Y:S01]  /*04a0*/  PRMT R4, R6.reuse, 0x7632, R4 ;  /* 0x0000763206047816 */ /* 0x040fe20000000004 */
[----:B------:R-:W-:Y:S01]  /*04b0*/  IMAD.U32 R6, R6, 0x10000, RZ ;  /* 0x0001000006067824 */ /* 0x000fe200078e00ff */
[----:B------:R-:W-:-:S03]  /*04c0*/  @!P0 FSEL R10, R10, 9.9999997473787516356e-06, P1 ;  /* 0x3727c5ac0a0a8808 */ /* 0x000fc60000800000 */
[----:B------:R-:W-:Y:S01]  /*04d0*/  IMAD.U32 R4, R4, 0x10000, RZ ;  /* 0x0001000004047824 */ /* 0x000fe200078e00ff */
[----:B------:R-:W-:Y:S01]  /*04e0*/  FFMA R6, R6, R13, R7 ;  /* 0x0000000d06067223 */ /* 0x000fe20000000007 */
[----:B------:R-:W-:-:S04]  /*04f0*/  FMUL R9, R9, R10 ;  /* 0x0000000a09097220 */ /* 0x000fc80000400000 */
[----:B------:R-:W-:-:S05]  /*0500*/  FFMA R5, R4, R9, R5 ;  /* 0x0000000904057223 */ /* 0x000fca0000000005 */
[----:B------:R-:W-:-:S05]  /*0510*/  F2FP.BF16.PACK_AB R5, R5, R6 ;  /* 0x000000060505723e */ /* 0x000fca00000010ff */
[----:B------:R-:W-:Y:S01]  /*0520*/  STG.E [R2.64], R5 ;  /* 0x0000000502007986 */ /* 0x000fe2000c101904 */
[----:B------:R-:W-:Y:S05]  /*0530*/  EXIT ;  /* 0x000000000000794d */ /* 0x000fea0003800000 */
.L_x_0:
[----:B------:R-:W-:-:S00]  /*0540*/  BRA `(.L_x_0) ;  /* 0xfffffff000007947 */ /* 0x000fc0000383ffff */
[----:B------:R-:W-:-:S00]  /*0550*/  NOP ;  /* 0x0000000000007918 */ /* 0x000fc00000000000 */
        /* <DEDUP_REMOVED lines=10> */
.L_x_1:
